	.headerflags	@"EF_CUDA_TEXMODE_UNIFIED EF_CUDA_64BIT_ADDRESS EF_CUDA_ACCELERATORS EF_CUDA_SM90 EF_CUDA_VIRTUAL_SM(EF_CUDA_SM90)"
	.elftype	@"ET_EXEC"


//--------------------- .nv.info                  --------------------------
	.section	.nv.info,"",@"SHT_CUDA_INFO"
	.align	4


	//----- nvinfo : EIATTR_REGCOUNT
	.align		4
        /*0000*/ 	.byte	0x04, 0x2f
        /*0002*/ 	.short	(.L_1 - .L_0)
	.align		4
.L_0:
        /*0004*/ 	.word	index@(triton_poi_fused_cat_32)
        /*0008*/ 	.word	0x0000000e


	//----- nvinfo : EIATTR_MIN_STACK_SIZE
	.align		4
.L_1:
        /*000c*/ 	.byte	0x04, 0x12
        /*000e*/ 	.short	(.L_3 - .L_2)
	.align		4
.L_2:
        /*0010*/ 	.word	index@(triton_poi_fused_cat_32)
        /*0014*/ 	.word	0x00000000


	//----- nvinfo : EIATTR_FRAME_SIZE
	.align		4
.L_3:
        /*0018*/ 	.byte	0x04, 0x11
        /*001a*/ 	.short	(.L_5 - .L_4)
	.align		4
.L_4:
        /*001c*/ 	.word	index@(triton_poi_fused_cat_32)
        /*0020*/ 	.word	0x00000000


	//----- nvinfo : EIATTR_MIN_STACK_SIZE
	.align		4
.L_5:
        /*0024*/ 	.byte	0x04, 0x12
        /*0026*/ 	.short	(.L_7 - .L_6)
	.align		4
.L_6:
        /*0028*/ 	.word	index@(triton_poi_fused_cat_32)
        /*002c*/ 	.word	0x00000000
.L_7:


//--------------------- .nv.info.triton_poi_fused_cat_32 --------------------------
	.section	.nv.info.triton_poi_fused_cat_32,"",@"SHT_CUDA_INFO"
	.sectionflags	@""
	.align	4


	//----- nvinfo : EIATTR_CUDA_API_VERSION
	.align		4
        /*0000*/ 	.byte	0x04, 0x37
        /*0002*/ 	.short	(.L_9 - .L_8)
.L_8:
        /*0004*/ 	.word	0x0000007c


	//----- nvinfo : EIATTR_KPARAM_INFO
	.align		4
.L_9:
        /*0008*/ 	.byte	0x04, 0x17
        /*000a*/ 	.short	(.L_11 - .L_10)
.L_10:
        /*000c*/ 	.word	0x00000000
        /*0010*/ 	.short	0x0003
        /*0012*/ 	.short	0x0018
        /*0014*/ 	.byte	0x00, 0xf0, 0x11, 0x00


	//----- nvinfo : EIATTR_KPARAM_INFO
	.align		4
.L_11:
        /*0018*/ 	.byte	0x04, 0x17
        /*001a*/ 	.short	(.L_13 - .L_12)
.L_12:
        /*001c*/ 	.word	0x00000000
        /*0020*/ 	.short	0x0002
        /*0022*/ 	.short	0x0010
        /*0024*/ 	.byte	0x00, 0xf4, 0x21, 0x00


	//----- nvinfo : EIATTR_KPARAM_INFO
	.align		4
.L_13:
        /*0028*/ 	.byte	0x04, 0x17
        /*002a*/ 	.short	(.L_15 - .L_14)
.L_14:
        /*002c*/ 	.word	0x00000000
        /*0030*/ 	.short	0x0001
        /*0032*/ 	.short	0x0008
        /*0034*/ 	.byte	0x00, 0xf4, 0x21, 0x00


	//----- nvinfo : EIATTR_KPARAM_INFO
	.align		4
.L_15:
        /*0038*/ 	.byte	0x04, 0x17
        /*003a*/ 	.short	(.L_17 - .L_16)
.L_16:
        /*003c*/ 	.word	0x00000000
        /*0040*/ 	.short	0x0000
        /*0042*/ 	.short	0x0000
        /*0044*/ 	.byte	0x00, 0xf4, 0x21, 0x00


	//----- nvinfo : EIATTR_SPARSE_MMA_MASK
	.align		4
.L_17:
        /*0048*/ 	.byte	0x03, 0x50
        /*004a*/ 	.short	0x0000


	//----- nvinfo : EIATTR_MAXREG_COUNT
	.align		4
        /*004c*/ 	.byte	0x03, 0x1b
        /*004e*/ 	.short	0x00ff


	//----- nvinfo : EIATTR_EXIT_INSTR_OFFSETS
	.align		4
        /*0050*/ 	.byte	0x04, 0x1c
        /*0052*/ 	.short	(.L_19 - .L_18)


	//   ....[0]....
.L_18:
        /*0054*/ 	.word	0x000003c0


	//----- nvinfo : EIATTR_REQNTID
	.align		4
.L_19:
        /*0058*/ 	.byte	0x04, 0x10
        /*005a*/ 	.short	(.L_21 - .L_20)
.L_20:
        /*005c*/ 	.word	0x00000080
        /*0060*/ 	.word	0x00000001
        /*0064*/ 	.word	0x00000001


	//----- nvinfo : EIATTR_CBANK_PARAM_SIZE
	.align		4
.L_21:
        /*0068*/ 	.byte	0x03, 0x19
        /*006a*/ 	.short	0x001c


	//----- nvinfo : EIATTR_PARAM_CBANK
	.align		4
        /*006c*/ 	.byte	0x04, 0x0a
        /*006e*/ 	.short	(.L_23 - .L_22)
	.align		4
.L_22:
        /*0070*/ 	.word	index@(.nv.constant0.triton_poi_fused_cat_32)
        /*0074*/ 	.short	0x0210
        /*0076*/ 	.short	0x001c


	//----- nvinfo : EIATTR_SW_WAR
	.align		4
.L_23:
        /*0078*/ 	.byte	0x04, 0x36
        /*007a*/ 	.short	(.L_25 - .L_24)
.L_24:
        /*007c*/ 	.word	0x00000008
.L_25:


//--------------------- .nv.callgraph             --------------------------
	.section	.nv.callgraph,"",@"SHT_CUDA_CALLGRAPH"
	.align	4
	.sectionentsize	8
	.align		4
        /*0000*/ 	.word	0x00000000
	.align		4
        /*0004*/ 	.word	0xffffffff
	.align		4
        /*0008*/ 	.word	0x00000000
	.align		4
        /*000c*/ 	.word	0xfffffffe
	.align		4
        /*0010*/ 	.word	0x00000000
	.align		4
        /*0014*/ 	.word	0xfffffffd
	.align		4
        /*0018*/ 	.word	0x00000000
	.align		4
        /*001c*/ 	.word	0xfffffffc


//--------------------- .text.triton_poi_fused_cat_32 --------------------------
	.section	.text.triton_poi_fused_cat_32,"ax",@progbits
	.align	128
        .global         triton_poi_fused_cat_32
        .type           triton_poi_fused_cat_32,@function
        .size           triton_poi_fused_cat_32,(.L_x_1 - triton_poi_fused_cat_32)
        .other          triton_poi_fused_cat_32,@"STO_CUDA_ENTRY STV_DEFAULT"
triton_poi_fused_cat_32:
.text.triton_poi_fused_cat_32:
[----:B------:R-:W-:Y:S01]  /*0000*/  LDC R1, c[0x0][0x28] ;  /* 0x00000a00ff017b82 */ /* 0x000fe20000000800 */
[----:B------:R-:W1:Y:S07]  /*0010*/  S2R R0, SR_TID.X ;  /* 0x0000000000007919 */ /* 0x000e6e0000002100 */
[----:B------:R-:W2:Y:S01]  /*0020*/  LDC.64 R6, c[0x0][0x210] ;  /* 0x00008400ff067b82 */ /* 0x000ea20000000a00 */
[----:B------:R-:W-:Y:S01]  /*0030*/  CS2R R10, SRZ ;  /* 0x00000000000a7805 */ /* 0x000fe2000001ff00 */
[----:B------:R-:W-:Y:S01]  /*0040*/  ULDC.64 UR4, c[0x0][0x208] ;  /* 0x0000820000047ab9 */ /* 0x000fe20000000a00 */
[----:B------:R-:W3:Y:S05]  /*0050*/  S2R R3, SR_CTAID.X ;  /* 0x0000000000037919 */ /* 0x000eea0000002500 */
[----:B------:R-:W4:Y:S01]  /*0060*/  LDC.64 R8, c[0x0][0x218] ;  /* 0x00008600ff087b82 */ /* 0x000f220000000a00 */
[----:B-1----:R-:W-:-:S04]  /*0070*/  SHF.L.U32 R0, R0, 0x1, RZ ;  /* 0x0000000100007819 */ /* 0x002fc800000006ff */
[----:B------:R-:W-:-:S04]  /*0080*/  LOP3.LUT R0, R0, 0xfe, RZ, 0xc0, !PT ;  /* 0x000000fe00007812 */ /* 0x000fc800078ec0ff */
[----:B---3--:R-:W-:-:S05]  /*0090*/  LEA R0, R3, R0, 0x8 ;  /* 0x0000000003007211 */ /* 0x008fca00078e40ff */
[----:B------:R-:W-:-:S05]  /*00a0*/  IMAD.HI R2, R0, 0x2aaaaaab, RZ ;  /* 0x2aaaaaab00027827 */ /* 0x000fca00078e02ff */
[----:B------:R-:W-:-:S04]  /*00b0*/  SHF.R.U32.HI R3, RZ, 0x1f, R2 ;  /* 0x0000001fff037819 */ /* 0x000fc80000011602 */
[----:B------:R-:W-:-:S05]  /*00c0*/  LEA.HI.SX32 R3, R2, R3, 0x19 ;  /* 0x0000000302037211 */ /* 0x000fca00078fcaff */
[----:B------:R-:W-:-:S05]  /*00d0*/  IMAD R4, R3, -0x300, R0 ;  /* 0xfffffd0003047824 */ /* 0x000fca00078e0200 */
[----:B------:R-:W-:Y:S02]  /*00e0*/  ISETP.GE.AND P1, PT, R4, 0x100, PT ;  /* 0x000001000400780c */ /* 0x000fe40003f26270 */
[----:B------:R-:W-:-:S05]  /*00f0*/  LEA R5, R3, R4, 0x9 ;  /* 0x0000000403057211 */ /* 0x000fca00078e48ff */
[----:B--2---:R-:W-:-:S06]  /*0100*/  IMAD.WIDE R6, R5, 0x4, R6 ;  /* 0x0000000405067825 */ /* 0x004fcc00078e0206 */
[----:B------:R-:W2:Y:S01]  /*0110*/  @!P1 LDG.E.EL.64 R10, desc[UR4][R6.64+0x400] ;  /* 0x00040004060a9981 */ /* 0x000ea2000c2e1b00 */
[----:B------:R-:W-:Y:S02]  /*0120*/  ISETP.GT.AND P0, PT, R4, 0xff, PT ;  /* 0x000000ff0400780c */ /* 0x000fe40003f04270 */
[----:B------:R-:W-:Y:S01]  /*0130*/  CS2R R2, SRZ ;  /* 0x0000000000027805 */ /* 0x000fe2000001ff00 */
[----:B----4-:R-:W-:Y:S01]  /*0140*/  IMAD.WIDE R8, R5, 0x4, R8 ;  /* 0x0000000405087825 */ /* 0x010fe200078e0208 */
[----:B------:R-:W-:-:S04]  /*0150*/  CS2R R4, SRZ ;  /* 0x0000000000047805 */ /* 0x000fc8000001ff00 */
[----:B------:R-:W3:Y:S05]  /*0160*/  @!P1 LDG.E.EL.64 R2, desc[UR4][R6.64] ;  /* 0x0000000406029981 */ /* 0x000eea000c2e1b00 */
[----:B------:R1:W4:Y:S01]  /*0170*/  @P0 LDG.E.EL.64 R4, desc[UR4][R8.64+-0x400] ;  /* 0xfffc000408040981 */ /* 0x000322000c2e1b00 */
[----:B--2---:R-:W-:Y:S02]  /*0180*/  SEL R10, R10, RZ, !P1 ;  /* 0x000000ff0a0a7207 */ /* 0x004fe40004800000 */
[----:B------:R-:W-:-:S03]  /*0190*/  SEL R11, R11, RZ, !P1 ;  /* 0x000000ff0b0b7207 */ /* 0x000fc60004800000 */
[----:B------:R-:W-:Y:S02]  /*01a0*/  FADD R10, RZ, -R10 ;  /* 0x8000000aff0a7221 */ /* 0x000fe40000000000 */
[----:B------:R-:W-:Y:S01]  /*01b0*/  FADD R11, RZ, -R11 ;  /* 0x8000000bff0b7221 */ /* 0x000fe20000000000 */
[----:B---3--:R-:W-:Y:S01]  /*01c0*/  SEL R2, R2, RZ, !P1 ;  /* 0x000000ff02027207 */ /* 0x008fe20004800000 */
[----:B------:R-:W-:Y:S01]  /*01d0*/  FMUL R10, R10, 1.4426950216293334961 ;  /* 0x3fb8aa3b0a0a7820 */ /* 0x000fe20000400000 */
[----:B------:R-:W-:Y:S01]  /*01e0*/  SEL R3, R3, RZ, !P1 ;  /* 0x000000ff03037207 */ /* 0x000fe20004800000 */
[----:B------:R-:W-:-:S03]  /*01f0*/  FMUL R11, R11, 1.4426950216293334961 ;  /* 0x3fb8aa3b0b0b7820 */ /* 0x000fc60000400000 */
[----:B------:R-:W-:Y:S02]  /*0200*/  FSETP.GEU.AND P2, PT, R10, -126, PT ;  /* 0xc2fc00000a00780b */ /* 0x000fe40003f4e000 */
[----:B------:R-:W-:-:S11]  /*0210*/  FSETP.GEU.AND P3, PT, R11, -126, PT ;  /* 0xc2fc00000b00780b */ /* 0x000fd60003f6e000 */
[----:B------:R-:W-:Y:S02]  /*0220*/  @!P2 FMUL R10, R10, 0.5 ;  /* 0x3f0000000a0aa820 */ /* 0x000fe40000400000 */
[----:B------:R-:W-:Y:S02]  /*0230*/  @!P3 FMUL R11, R11, 0.5 ;  /* 0x3f0000000b0bb820 */ /* 0x000fe40000400000 */
[----:B------:R2:W3:Y:S08]  /*0240*/  MUFU.EX2 R6, R10 ;  /* 0x0000000a00067308 */ /* 0x0004f00000000800 */
[----:B------:R-:W5:Y:S01]  /*0250*/  MUFU.EX2 R7, R11 ;  /* 0x0000000b00077308 */ /* 0x000f620000000800 */
[----:B--2---:R-:W-:Y:S01]  /*0260*/  HFMA2.MMA R10, -RZ, RZ, 1.625, 0 ;  /* 0x3e800000ff0a7435 */ /* 0x004fe200000001ff */
[----:B---3--:R-:W-:-:S04]  /*0270*/  @!P2 FMUL R6, R6, R6 ;  /* 0x000000060606a220 */ /* 0x008fc80000400000 */
[----:B-1----:R-:W-:Y:S01]  /*0280*/  FADD R8, R6, 1 ;  /* 0x3f80000006087421 */ /* 0x002fe20000000000 */
[----:B-----5:R-:W-:-:S04]  /*0290*/  @!P3 FMUL R7, R7, R7 ;  /* 0x000000070707b220 */ /* 0x020fc80000400000 */
[----:B------:R-:W-:Y:S01]  /*02a0*/  FSETP.GT.AND P2, PT, R8, 8.50705917302346158658e+37, PT ;  /* 0x7e8000000800780b */ /* 0x000fe20003f44000 */
[----:B------:R-:W-:-:S03]  /*02b0*/  FADD R9, R7, 1 ;  /* 0x3f80000007097421 */ /* 0x000fc60000000000 */
[----:B------:R-:W-:Y:S01]  /*02c0*/  FSEL R11, R10, 1, P2 ;  /* 0x3f8000000a0b7808 */ /* 0x000fe20001000000 */
[----:B------:R-:W1:Y:S01]  /*02d0*/  LDC.64 R6, c[0x0][0x220] ;  /* 0x00008800ff067b82 */ /* 0x000e620000000a00 */
[----:B------:R-:W-:-:S04]  /*02e0*/  FSETP.GT.AND P3, PT, R9, 8.50705917302346158658e+37, PT ;  /* 0x7e8000000900780b */ /* 0x000fc80003f64000 */
[----:B------:R-:W-:-:S03]  /*02f0*/  FSEL R10, R10, 1, P3 ;  /* 0x3f8000000a0a7808 */ /* 0x000fc60001800000 */
[----:B------:R-:W-:-:S06]  /*0300*/  @P2 FMUL R8, R8, 0.25 ;  /* 0x3e80000008082820 */ /* 0x000fcc0000400000 */
[----:B------:R-:W2:Y:S01]  /*0310*/  MUFU.RCP R8, R8 ;  /* 0x0000000800087308 */ /* 0x000ea20000001000 */
[----:B------:R-:W-:-:S07]  /*0320*/  @P3 FMUL R9, R9, 0.25 ;  /* 0x3e80000009093820 */ /* 0x000fce0000400000 */
[----:B------:R-:W3:Y:S01]  /*0330*/  MUFU.RCP R9, R9 ;  /* 0x0000000900097308 */ /* 0x000ee20000001000 */
[----:B-1----:R-:W-:-:S04]  /*0340*/  IMAD.WIDE R6, R0, 0x4, R6 ;  /* 0x0000000400067825 */ /* 0x002fc800078e0206 */
[----:B--2---:R-:W-:-:S04]  /*0350*/  FMUL R11, R8, R11 ;  /* 0x0000000b080b7220 */ /* 0x004fc80000400000 */
[----:B------:R-:W-:Y:S01]  /*0360*/  FMUL R2, R2, R11 ;  /* 0x0000000b02027220 */ /* 0x000fe20000400000 */
[----:B----4-:R-:W-:Y:S01]  /*0370*/  @P1 SEL R2, R4, RZ, P0 ;  /* 0x000000ff04021207 */ /* 0x010fe20000000000 */
[----:B---3--:R-:W-:-:S04]  /*0380*/  FMUL R10, R9, R10 ;  /* 0x0000000a090a7220 */ /* 0x008fc80000400000 */
[----:B------:R-:W-:Y:S01]  /*0390*/  FMUL R3, R3, R10 ;  /* 0x0000000a03037220 */ /* 0x000fe20000400000 */
[----:B------:R-:W-:-:S05]  /*03a0*/  @P1 SEL R3, R5, RZ, P0 ;  /* 0x000000ff05031207 */ /* 0x000fca0000000000 */
[----:B------:R-:W-:Y:S01]  /*03b0*/  STG.E.64 desc[UR4][R6.64], R2 ;  /* 0x0000000206007986 */ /* 0x000fe2000c101b04 */
[----:B------:R-:W-:Y:S05]  /*03c0*/  EXIT ;  /* 0x000000000000794d */ /* 0x000fea0003800000 */
.L_x_0:
[----:B------:R-:W-:-:S00]  /*03d0*/  BRA `(.L_x_0) ;  /* 0xfffffffc00fc7947 */ /* 0x000fc0000383ffff */
[----:B------:R-:W-:-:S00]  /*03e0*/  NOP ;  /* 0x0000000000007918 */ /* 0x000fc00000000000 */
        /* <DEDUP_REMOVED lines=9> */
.L_x_1:


//--------------------- .nv.constant0.triton_poi_fused_cat_32 --------------------------
	.section	.nv.constant0.triton_poi_fused_cat_32,"a",@progbits
	.sectionflags	@""
	.align	4
.nv.constant0.triton_poi_fused_cat_32:
	.zero		556
